//
// Generated by NVIDIA NVVM Compiler
//
// Compiler Build ID: CL-36424714
// Cuda compilation tools, release 13.0, V13.0.88
// Based on NVVM 20.0.0
//

.version 9.0
.target sm_100
.address_size 64

	// .globl	_Z6matmulPdS_S_mmm
// _ZZ6matmulPdS_S_mmmE7aShared has been demoted
// _ZZ6matmulPdS_S_mmmE7bShared has been demoted

.visible .entry _Z6matmulPdS_S_mmm(
	.param .u64 .ptr .align 1 _Z6matmulPdS_S_mmm_param_0,
	.param .u64 .ptr .align 1 _Z6matmulPdS_S_mmm_param_1,
	.param .u64 .ptr .align 1 _Z6matmulPdS_S_mmm_param_2,
	.param .u64 _Z6matmulPdS_S_mmm_param_3,
	.param .u64 _Z6matmulPdS_S_mmm_param_4,
	.param .u64 _Z6matmulPdS_S_mmm_param_5
)
{
	.reg .pred 	%p<3>;
	.reg .b32 	%r<16>;
	.reg .b32 	%f<36>;
	.reg .b64 	%rd<38>;
	.reg .b64 	%fd<135>;
	// demoted variable
	.shared .align 8 .b8 _ZZ6matmulPdS_S_mmmE7aShared[8192];
	// demoted variable
	.shared .align 8 .b8 _ZZ6matmulPdS_S_mmmE7bShared[8192];
	ld.param.u64 	%rd12, [_Z6matmulPdS_S_mmm_param_0];
	ld.param.u64 	%rd13, [_Z6matmulPdS_S_mmm_param_1];
	ld.param.u64 	%rd14, [_Z6matmulPdS_S_mmm_param_2];
	ld.param.u64 	%rd15, [_Z6matmulPdS_S_mmm_param_4];
	ld.param.u64 	%rd16, [_Z6matmulPdS_S_mmm_param_5];
	mov.u32 	%r1, %tid.x;
	mov.u32 	%r2, %tid.y;
	mov.u32 	%r7, %ctaid.x;
	shl.b32 	%r8, %r7, 5;
	cvt.u64.u32 	%rd1, %r8;
	setp.lt.u64 	%p1, %rd15, 32;
	mov.f64 	%fd134, 0d0000000000000000;
	@%p1 bra 	$L__BB0_4;
	cvt.u64.u32 	%rd18, %r2;
	cvt.u64.u32 	%rd19, %r1;
	add.s64 	%rd20, %rd1, %rd18;
	shl.b32 	%r9, %r2, 8;
	mov.u32 	%r10, _ZZ6matmulPdS_S_mmmE7aShared;
	add.s32 	%r3, %r10, %r9;
	shl.b32 	%r11, %r1, 3;
	add.s32 	%r4, %r3, %r11;
	mov.u32 	%r12, _ZZ6matmulPdS_S_mmmE7bShared;
	add.s32 	%r6, %r12, %r11;
	add.s32 	%r5, %r6, %r9;
	mad.lo.s64 	%rd21, %rd15, %rd20, %rd19;
	shl.b64 	%rd22, %rd21, 3;
	cvta.to.global.u64 	%rd23, %rd13;
	add.s64 	%rd36, %rd23, %rd22;
	mad.lo.s64 	%rd24, %rd16, %rd18, %rd19;
	add.s64 	%rd25, %rd24, %rd1;
	shl.b64 	%rd26, %rd25, 3;
	cvta.to.global.u64 	%rd27, %rd14;
	add.s64 	%rd35, %rd27, %rd26;
	shl.b64 	%rd4, %rd16, 8;
	shr.u64 	%rd5, %rd15, 5;
	mov.f32 	%f35, 0f00000000;
	mov.b64 	%rd37, 0;
$L__BB0_2:
	ld.global.f64 	%fd4, [%rd36];
	st.shared.f64 	[%r4], %fd4;
	ld.global.f64 	%fd5, [%rd35];
	st.shared.f64 	[%r5], %fd5;
	bar.sync 	0;
	ld.shared.f64 	%fd6, [%r3];
	ld.shared.f64 	%fd7, [%r6];
	cvt.f64.f32 	%fd8, %f35;
	fma.rn.f64 	%fd9, %fd6, %fd7, %fd8;
	cvt.rn.f32.f64 	%f4, %fd9;
	ld.shared.f64 	%fd10, [%r3+8];
	ld.shared.f64 	%fd11, [%r6+256];
	cvt.f64.f32 	%fd12, %f4;
	fma.rn.f64 	%fd13, %fd10, %fd11, %fd12;
	cvt.rn.f32.f64 	%f5, %fd13;
	ld.shared.f64 	%fd14, [%r3+16];
	ld.shared.f64 	%fd15, [%r6+512];
	cvt.f64.f32 	%fd16, %f5;
	fma.rn.f64 	%fd17, %fd14, %fd15, %fd16;
	cvt.rn.f32.f64 	%f6, %fd17;
	ld.shared.f64 	%fd18, [%r3+24];
	ld.shared.f64 	%fd19, [%r6+768];
	cvt.f64.f32 	%fd20, %f6;
	fma.rn.f64 	%fd21, %fd18, %fd19, %fd20;
	cvt.rn.f32.f64 	%f7, %fd21;
	ld.shared.f64 	%fd22, [%r3+32];
	ld.shared.f64 	%fd23, [%r6+1024];
	cvt.f64.f32 	%fd24, %f7;
	fma.rn.f64 	%fd25, %fd22, %fd23, %fd24;
	cvt.rn.f32.f64 	%f8, %fd25;
	ld.shared.f64 	%fd26, [%r3+40];
	ld.shared.f64 	%fd27, [%r6+1280];
	cvt.f64.f32 	%fd28, %f8;
	fma.rn.f64 	%fd29, %fd26, %fd27, %fd28;
	cvt.rn.f32.f64 	%f9, %fd29;
	ld.shared.f64 	%fd30, [%r3+48];
	ld.shared.f64 	%fd31, [%r6+1536];
	cvt.f64.f32 	%fd32, %f9;
	fma.rn.f64 	%fd33, %fd30, %fd31, %fd32;
	cvt.rn.f32.f64 	%f10, %fd33;
	ld.shared.f64 	%fd34, [%r3+56];
	ld.shared.f64 	%fd35, [%r6+1792];
	cvt.f64.f32 	%fd36, %f10;
	fma.rn.f64 	%fd37, %fd34, %fd35, %fd36;
	cvt.rn.f32.f64 	%f11, %fd37;
	ld.shared.f64 	%fd38, [%r3+64];
	ld.shared.f64 	%fd39, [%r6+2048];
	cvt.f64.f32 	%fd40, %f11;
	fma.rn.f64 	%fd41, %fd38, %fd39, %fd40;
	cvt.rn.f32.f64 	%f12, %fd41;
	ld.shared.f64 	%fd42, [%r3+72];
	ld.shared.f64 	%fd43, [%r6+2304];
	cvt.f64.f32 	%fd44, %f12;
	fma.rn.f64 	%fd45, %fd42, %fd43, %fd44;
	cvt.rn.f32.f64 	%f13, %fd45;
	ld.shared.f64 	%fd46, [%r3+80];
	ld.shared.f64 	%fd47, [%r6+2560];
	cvt.f64.f32 	%fd48, %f13;
	fma.rn.f64 	%fd49, %fd46, %fd47, %fd48;
	cvt.rn.f32.f64 	%f14, %fd49;
	ld.shared.f64 	%fd50, [%r3+88];
	ld.shared.f64 	%fd51, [%r6+2816];
	cvt.f64.f32 	%fd52, %f14;
	fma.rn.f64 	%fd53, %fd50, %fd51, %fd52;
	cvt.rn.f32.f64 	%f15, %fd53;
	ld.shared.f64 	%fd54, [%r3+96];
	ld.shared.f64 	%fd55, [%r6+3072];
	cvt.f64.f32 	%fd56, %f15;
	fma.rn.f64 	%fd57, %fd54, %fd55, %fd56;
	cvt.rn.f32.f64 	%f16, %fd57;
	ld.shared.f64 	%fd58, [%r3+104];
	ld.shared.f64 	%fd59, [%r6+3328];
	cvt.f64.f32 	%fd60, %f16;
	fma.rn.f64 	%fd61, %fd58, %fd59, %fd60;
	cvt.rn.f32.f64 	%f17, %fd61;
	ld.shared.f64 	%fd62, [%r3+112];
	ld.shared.f64 	%fd63, [%r6+3584];
	cvt.f64.f32 	%fd64, %f17;
	fma.rn.f64 	%fd65, %fd62, %fd63, %fd64;
	cvt.rn.f32.f64 	%f18, %fd65;
	ld.shared.f64 	%fd66, [%r3+120];
	ld.shared.f64 	%fd67, [%r6+3840];
	cvt.f64.f32 	%fd68, %f18;
	fma.rn.f64 	%fd69, %fd66, %fd67, %fd68;
	cvt.rn.f32.f64 	%f19, %fd69;
	ld.shared.f64 	%fd70, [%r3+128];
	ld.shared.f64 	%fd71, [%r6+4096];
	cvt.f64.f32 	%fd72, %f19;
	fma.rn.f64 	%fd73, %fd70, %fd71, %fd72;
	cvt.rn.f32.f64 	%f20, %fd73;
	ld.shared.f64 	%fd74, [%r3+136];
	ld.shared.f64 	%fd75, [%r6+4352];
	cvt.f64.f32 	%fd76, %f20;
	fma.rn.f64 	%fd77, %fd74, %fd75, %fd76;
	cvt.rn.f32.f64 	%f21, %fd77;
	ld.shared.f64 	%fd78, [%r3+144];
	ld.shared.f64 	%fd79, [%r6+4608];
	cvt.f64.f32 	%fd80, %f21;
	fma.rn.f64 	%fd81, %fd78, %fd79, %fd80;
	cvt.rn.f32.f64 	%f22, %fd81;
	ld.shared.f64 	%fd82, [%r3+152];
	ld.shared.f64 	%fd83, [%r6+4864];
	cvt.f64.f32 	%fd84, %f22;
	fma.rn.f64 	%fd85, %fd82, %fd83, %fd84;
	cvt.rn.f32.f64 	%f23, %fd85;
	ld.shared.f64 	%fd86, [%r3+160];
	ld.shared.f64 	%fd87, [%r6+5120];
	cvt.f64.f32 	%fd88, %f23;
	fma.rn.f64 	%fd89, %fd86, %fd87, %fd88;
	cvt.rn.f32.f64 	%f24, %fd89;
	ld.shared.f64 	%fd90, [%r3+168];
	ld.shared.f64 	%fd91, [%r6+5376];
	cvt.f64.f32 	%fd92, %f24;
	fma.rn.f64 	%fd93, %fd90, %fd91, %fd92;
	cvt.rn.f32.f64 	%f25, %fd93;
	ld.shared.f64 	%fd94, [%r3+176];
	ld.shared.f64 	%fd95, [%r6+5632];
	cvt.f64.f32 	%fd96, %f25;
	fma.rn.f64 	%fd97, %fd94, %fd95, %fd96;
	cvt.rn.f32.f64 	%f26, %fd97;
	ld.shared.f64 	%fd98, [%r3+184];
	ld.shared.f64 	%fd99, [%r6+5888];
	cvt.f64.f32 	%fd100, %f26;
	fma.rn.f64 	%fd101, %fd98, %fd99, %fd100;
	cvt.rn.f32.f64 	%f27, %fd101;
	ld.shared.f64 	%fd102, [%r3+192];
	ld.shared.f64 	%fd103, [%r6+6144];
	cvt.f64.f32 	%fd104, %f27;
	fma.rn.f64 	%fd105, %fd102, %fd103, %fd104;
	cvt.rn.f32.f64 	%f28, %fd105;
	ld.shared.f64 	%fd106, [%r3+200];
	ld.shared.f64 	%fd107, [%r6+6400];
	cvt.f64.f32 	%fd108, %f28;
	fma.rn.f64 	%fd109, %fd106, %fd107, %fd108;
	cvt.rn.f32.f64 	%f29, %fd109;
	ld.shared.f64 	%fd110, [%r3+208];
	ld.shared.f64 	%fd111, [%r6+6656];
	cvt.f64.f32 	%fd112, %f29;
	fma.rn.f64 	%fd113, %fd110, %fd111, %fd112;
	cvt.rn.f32.f64 	%f30, %fd113;
	ld.shared.f64 	%fd114, [%r3+216];
	ld.shared.f64 	%fd115, [%r6+6912];
	cvt.f64.f32 	%fd116, %f30;
	fma.rn.f64 	%fd117, %fd114, %fd115, %fd116;
	cvt.rn.f32.f64 	%f31, %fd117;
	ld.shared.f64 	%fd118, [%r3+224];
	ld.shared.f64 	%fd119, [%r6+7168];
	cvt.f64.f32 	%fd120, %f31;
	fma.rn.f64 	%fd121, %fd118, %fd119, %fd120;
	cvt.rn.f32.f64 	%f32, %fd121;
	ld.shared.f64 	%fd122, [%r3+232];
	ld.shared.f64 	%fd123, [%r6+7424];
	cvt.f64.f32 	%fd124, %f32;
	fma.rn.f64 	%fd125, %fd122, %fd123, %fd124;
	cvt.rn.f32.f64 	%f33, %fd125;
	ld.shared.f64 	%fd126, [%r3+240];
	ld.shared.f64 	%fd127, [%r6+7680];
	cvt.f64.f32 	%fd128, %f33;
	fma.rn.f64 	%fd129, %fd126, %fd127, %fd128;
	cvt.rn.f32.f64 	%f34, %fd129;
	ld.shared.f64 	%fd130, [%r3+248];
	ld.shared.f64 	%fd131, [%r6+7936];
	cvt.f64.f32 	%fd132, %f34;
	fma.rn.f64 	%fd133, %fd130, %fd131, %fd132;
	cvt.rn.f32.f64 	%f35, %fd133;
	bar.sync 	0;
	add.s64 	%rd37, %rd37, 1;
	add.s64 	%rd36, %rd36, 256;
	add.s64 	%rd35, %rd35, %rd4;
	setp.gt.u64 	%p2, %rd5, %rd37;
	@%p2 bra 	$L__BB0_2;
	cvt.f64.f32 	%fd134, %f35;
$L__BB0_4:
	mov.u32 	%r13, %ctaid.y;
	shl.b32 	%r14, %r13, 5;
	cvta.to.global.u64 	%rd28, %rd12;
	cvt.u64.u32 	%rd29, %r1;
	add.s32 	%r15, %r14, %r2;
	cvt.u64.u32 	%rd30, %r15;
	add.s64 	%rd31, %rd1, %rd29;
	mad.lo.s64 	%rd32, %rd16, %rd30, %rd31;
	shl.b64 	%rd33, %rd32, 3;
	add.s64 	%rd34, %rd28, %rd33;
	st.global.f64 	[%rd34], %fd134;
	ret;

}


// ===== COMPILED SASS (sm_100) =====

	.target	sm_100

	.elftype	@"ET_EXEC"


//--------------------- .note.nv.tkinfo           --------------------------
	.section	.note.nv.tkinfo,"",@"SHT_NOTE"
	.sectionflags	@"SHF_NOTE_NV_TKINFO"
	.tkinfo
        /*0018*/ 	.word	0x00000002
        /*0030*/ 	.string	""
        /*0030*/ 	.string	"ptxas"
        /*0030*/ 	.string	"Cuda compilation tools, release 13.0, V13.0.88"
        /*0030*/ 	.string	"Build cuda_13.0.r13.0/compiler.36424714_0"
        /*0030*/ 	.string	"-arch sm_100 -m 64 "



//--------------------- .note.nv.cuinfo           --------------------------
	.section	.note.nv.cuinfo,"",@"SHT_NOTE"
	.sectionflags	@"SHF_NOTE_NV_CUINFO"
        /*0018*/ 	.short	0x0002
        /*001a*/ 	.short	0x0064
        /*001c*/ 	.short	0x0082
	.zero		2


//--------------------- .nv.info                  --------------------------
	.section	.nv.info,"",@"SHT_CUDA_INFO"
	.align	4


	//----- nvinfo : EIATTR_REGCOUNT
	.align		4
        /*0000*/ 	.byte	0x04, 0x2f
        /*0002*/ 	.short	(.L_1 - .L_0)
	.align		4
.L_0:
        /*0004*/ 	.word	index@(_Z6matmulPdS_S_mmm)
        /*0008*/ 	.word	0x00000020


	//----- nvinfo : EIATTR_FRAME_SIZE
	.align		4
.L_1:
        /*000c*/ 	.byte	0x04, 0x11
        /*000e*/ 	.short	(.L_3 - .L_2)
	.align		4
.L_2:
        /*0010*/ 	.word	index@(_Z6matmulPdS_S_mmm)
        /*0014*/ 	.word	0x00000000


	//----- nvinfo : EIATTR_MIN_STACK_SIZE
	.align		4
.L_3:
        /*0018*/ 	.byte	0x04, 0x12
        /*001a*/ 	.short	(.L_5 - .L_4)
	.align		4
.L_4:
        /*001c*/ 	.word	index@(_Z6matmulPdS_S_mmm)
        /*0020*/ 	.word	0x00000000
.L_5:


//--------------------- .nv.compat                --------------------------
	.section	.nv.compat,"",@"SHT_CUDA_COMPAT_INFO"
	.align	4
        /*0000*/ 	.byte	0x02, 0x09, 0x00, 0x00, 0x02, 0x02, 0x01, 0x00, 0x02, 0x05, 0x05, 0x00, 0x03, 0x07, 0x01, 0x01
        /*0010*/ 	.byte	0x02, 0x03, 0x00, 0x00, 0x02, 0x06, 0x01, 0x00, 0x04, 0x0b, 0x08, 0x00, 0x01, 0x00, 0x00, 0x00
        /*0020*/ 	.byte	0x00, 0x00, 0x00, 0x00


//--------------------- .nv.info._Z6matmulPdS_S_mmm --------------------------
	.section	.nv.info._Z6matmulPdS_S_mmm,"",@"SHT_CUDA_INFO"
	.sectionflags	@""
	.align	4


	//----- nvinfo : EIATTR_CUDA_API_VERSION
	.align		4
        /*0000*/ 	.byte	0x04, 0x37
        /*0002*/ 	.short	(.L_7 - .L_6)
.L_6:
        /*0004*/ 	.word	0x00000082


	//----- nvinfo : EIATTR_KPARAM_INFO
	.align		4
.L_7:
        /*0008*/ 	.byte	0x04, 0x17
        /*000a*/ 	.short	(.L_9 - .L_8)
.L_8:
        /*000c*/ 	.word	0x00000000
        /*0010*/ 	.short	0x0005
        /*0012*/ 	.short	0x0028
        /*0014*/ 	.byte	0x00, 0xf0, 0x21, 0x00


	//----- nvinfo : EIATTR_KPARAM_INFO
	.align		4
.L_9:
        /*0018*/ 	.byte	0x04, 0x17
        /*001a*/ 	.short	(.L_11 - .L_10)
.L_10:
        /*001c*/ 	.word	0x00000000
        /*0020*/ 	.short	0x0004
        /*0022*/ 	.short	0x0020
        /*0024*/ 	.byte	0x00, 0xf0, 0x21, 0x00


	//----- nvinfo : EIATTR_KPARAM_INFO
	.align		4
.L_11:
        /*0028*/ 	.byte	0x04, 0x17
        /*002a*/ 	.short	(.L_13 - .L_12)
.L_12:
        /*002c*/ 	.word	0x00000000
        /*0030*/ 	.short	0x0003
        /*0032*/ 	.short	0x0018
        /*0034*/ 	.byte	0x00, 0xf0, 0x21, 0x00


	//----- nvinfo : EIATTR_KPARAM_INFO
	.align		4
.L_13:
        /*0038*/ 	.byte	0x04, 0x17
        /*003a*/ 	.short	(.L_15 - .L_14)
.L_14:
        /*003c*/ 	.word	0x00000000
        /*0040*/ 	.short	0x0002
        /*0042*/ 	.short	0x0010
        /*0044*/ 	.byte	0x00, 0xf5, 0x21, 0x00


	//----- nvinfo : EIATTR_KPARAM_INFO
	.align		4
.L_15:
        /*0048*/ 	.byte	0x04, 0x17
        /*004a*/ 	.short	(.L_17 - .L_16)
.L_16:
        /*004c*/ 	.word	0x00000000
        /*0050*/ 	.short	0x0001
        /*0052*/ 	.short	0x0008
        /*0054*/ 	.byte	0x00, 0xf5, 0x21, 0x00


	//----- nvinfo : EIATTR_KPARAM_INFO
	.align		4
.L_17:
        /*0058*/ 	.byte	0x04, 0x17
        /*005a*/ 	.short	(.L_19 - .L_18)
.L_18:
        /*005c*/ 	.word	0x00000000
        /*0060*/ 	.short	0x0000
        /*0062*/ 	.short	0x0000
        /*0064*/ 	.byte	0x00, 0xf5, 0x21, 0x00


	//----- nvinfo : EIATTR_SPARSE_MMA_MASK
	.align		4
.L_19:
        /*0068*/ 	.byte	0x03, 0x50
        /*006a*/ 	.short	0x0000


	//----- nvinfo : EIATTR_MAXREG_COUNT
	.align		4
        /*006c*/ 	.byte	0x03, 0x1b
        /*006e*/ 	.short	0x00ff


	//----- nvinfo : EIATTR_NUM_BARRIERS
	.align		4
        /*0070*/ 	.byte	0x02, 0x4c
        /*0072*/ 	.byte	0x01
	.zero		1


	//----- nvinfo : EIATTR_MERCURY_ISA_VERSION
	.align		4
        /*0074*/ 	.byte	0x03, 0x5f
        /*0076*/ 	.short	0x0101


	//----- nvinfo : EIATTR_VRC_CTA_INIT_COUNT
	.align		4
        /*0078*/ 	.byte	0x02, 0x4a
	.zero		1
	.zero		1


	//----- nvinfo : EIATTR_EXIT_INSTR_OFFSETS
	.align		4
        /*007c*/ 	.byte	0x04, 0x1c
        /*007e*/ 	.short	(.L_21 - .L_20)


	//   ....[0]....
.L_20:
        /*0080*/ 	.word	0x00000d70


	//----- nvinfo : EIATTR_CBANK_PARAM_SIZE
	.align		4
.L_21:
        /*0084*/ 	.byte	0x03, 0x19
        /*0086*/ 	.short	0x0030


	//----- nvinfo : EIATTR_PARAM_CBANK
	.align		4
        /*0088*/ 	.byte	0x04, 0x0a
        /*008a*/ 	.short	(.L_23 - .L_22)
	.align		4
.L_22:
        /*008c*/ 	.word	index@(.nv.constant0._Z6matmulPdS_S_mmm)
        /*0090*/ 	.short	0x0380
        /*0092*/ 	.short	0x0030


	//----- nvinfo : EIATTR_SW_WAR
	.align		4
.L_23:
        /*0094*/ 	.byte	0x04, 0x36
        /*0096*/ 	.short	(.L_25 - .L_24)
.L_24:
        /*0098*/ 	.word	0x00000008
.L_25:


//--------------------- .nv.callgraph             --------------------------
	.section	.nv.callgraph,"",@"SHT_CUDA_CALLGRAPH"
	.align	4
	.sectionentsize	8
	.align		4
        /*0000*/ 	.word	0x00000000
	.align		4
        /*0004*/ 	.word	0xffffffff
	.align		4
        /*0008*/ 	.word	0x00000000
	.align		4
        /*000c*/ 	.word	0xfffffffe
	.align		4
        /*0010*/ 	.word	0x00000000
	.align		4
        /*0014*/ 	.word	0xfffffffd
	.align		4
        /*0018*/ 	.word	0x00000000
	.align		4
        /*001c*/ 	.word	0xfffffffc


//--------------------- .text._Z6matmulPdS_S_mmm  --------------------------
	.section	.text._Z6matmulPdS_S_mmm,"ax",@progbits
	.align	128
        .global         _Z6matmulPdS_S_mmm
        .type           _Z6matmulPdS_S_mmm,@function
        .size           _Z6matmulPdS_S_mmm,(.L_x_3 - _Z6matmulPdS_S_mmm)
        .other          _Z6matmulPdS_S_mmm,@"STO_CUDA_ENTRY STV_DEFAULT"
_Z6matmulPdS_S_mmm:
.text._Z6matmulPdS_S_mmm:
[----:B------:R-:W-:Y:S01]  /*0000*/  LDC R1, c[0x0][0x37c] ;  /* 0x0000df00ff017b82 */ /* 0x000fe20000000800 */
[----:B------:R-:W0:Y:S07]  /*0010*/  LDCU.64 UR8, c[0x0][0x3a0] ;  /* 0x00007400ff0877ac */ /* 0x000e2e0008000a00 */
[----:B------:R-:W1:Y:S01]  /*0020*/  S2UR UR6, SR_CTAID.X ;  /* 0x00000000000679c3 */ /* 0x000e620000002500 */
[----:B------:R-:W2:Y:S01]  /*0030*/  S2R R20, SR_TID.X ;  /* 0x0000000000147919 */ /* 0x000ea20000002100 */
[----:B------:R-:W-:Y:S01]  /*0040*/  CS2R R2, SRZ ;  /* 0x0000000000027805 */ /* 0x000fe2000001ff00 */
[----:B------:R-:W3:Y:S01]  /*0050*/  LDCU.64 UR12, c[0x0][0x358] ;  /* 0x00006b00ff0c77ac */ /* 0x000ee20008000a00 */
[----:B------:R-:W4:Y:S01]  /*0060*/  S2R R0, SR_TID.Y ;  /* 0x0000000000007919 */ /* 0x000f220000002200 */
[----:B0-----:R-:W-:-:S04]  /*0070*/  UISETP.GE.U32.AND UP0, UPT, UR8, 0x20, UPT ;  /* 0x000000200800788c */ /* 0x001fc8000bf06070 */
[----:B------:R-:W-:Y:S02]  /*0080*/  UISETP.GE.U32.AND.EX UP0, UPT, UR9, URZ, UPT, UP0 ;  /* 0x000000ff0900728c */ /* 0x000fe4000bf06100 */
[----:B-1----:R-:W-:-:S07]  /*0090*/  USHF.L.U32 UR6, UR6, 0x5, URZ ;  /* 0x0000000506067899 */ /* 0x002fce00080006ff */
[----:B---3--:R-:W-:Y:S05]  /*00a0*/  BRA.U !UP0, `(.L_x_0) ;  /* 0x0000000d08047547 */ /* 0x008fea000b800000 */
[----:B------:R-:W0:Y:S01]  /*00b0*/  S2UR UR5, SR_CgaCtaId ;  /* 0x00000000000579c3 */ /* 0x000e220000008800 */
[----:B----4-:R-:W-:Y:S01]  /*00c0*/  IADD3 R5, P0, PT, R0, UR6, RZ ;  /* 0x0000000600057c10 */ /* 0x010fe2000ff1e0ff */
[----:B------:R-:W1:Y:S01]  /*00d0*/  LDCU.64 UR14, c[0x0][0x388] ;  /* 0x00007100ff0e77ac */ /* 0x000e620008000a00 */
[----:B------:R-:W-:Y:S01]  /*00e0*/  IMAD.MOV.U32 R21, RZ, RZ, RZ ;  /* 0x000000ffff157224 */ /* 0x000fe200078e00ff */
[----:B------:R-:W3:Y:S02]  /*00f0*/  LDCU.64 UR16, c[0x0][0x390] ;  /* 0x00007200ff1077ac */ /* 0x000ee40008000a00 */
[----:B------:R-:W-:Y:S02]  /*0100*/  IMAD.X R2, RZ, RZ, RZ, P0 ;  /* 0x000000ffff027224 */ /* 0x000fe400000e06ff */
[----:B------:R-:W4:Y:S01]  /*0110*/  LDC.64 R6, c[0x0][0x3a8] ;  /* 0x0000ea00ff067b82 */ /* 0x000f220000000a00 */
[----:B--2---:R-:W-:Y:S01]  /*0120*/  IMAD.WIDE.U32 R8, R5, UR8, R20 ;  /* 0x0000000805087c25 */ /* 0x004fe2000f8e0014 */
[----:B------:R-:W-:Y:S01]  /*0130*/  UMOV UR4, 0x400 ;  /* 0x0000040000047882 */ /* 0x000fe20000000000 */
[----:B------:R-:W-:-:S02]  /*0140*/  USHF.R.U64 UR7, UR8, 0x5, UR9 ;  /* 0x0000000508077899 */ /* 0x000fc40008001209 */
[----:B------:R-:W-:Y:S01]  /*0150*/  IMAD R4, R2, UR8, RZ ;  /* 0x0000000802047c24 */ /* 0x000fe2000f8e02ff */
[----:B------:R-:W-:-:S03]  /*0160*/  USHF.R.U32.HI UR8, URZ, 0x5, UR9 ;  /* 0x00000005ff087899 */ /* 0x000fc60008011609 */
[----:B------:R-:W-:Y:S01]  /*0170*/  IMAD R11, R5, UR9, R4 ;  /* 0x00000009050b7c24 */ /* 0x000fe2000f8e0204 */
[----:B0-----:R-:W-:Y:S02]  /*0180*/  ULEA UR10, UR5, UR4, 0x18 ;  /* 0x00000004050a7291 */ /* 0x001fe4000f8ec0ff */
[----:B------:R-:W-:-:S04]  /*0190*/  UIADD3 UR4, UPT, UPT, UR4, 0x2000, URZ ;  /* 0x0000200004047890 */ /* 0x000fc8000fffe0ff */
[----:B------:R-:W-:Y:S01]  /*01a0*/  ULEA UR4, UR5, UR4, 0x18 ;  /* 0x0000000405047291 */ /* 0x000fe2000f8ec0ff */
[C---:B------:R-:W-:Y:S01]  /*01b0*/  LEA R16, R0.reuse, UR10, 0x8 ;  /* 0x0000000a00107c11 */ /* 0x040fe2000f8e40ff */
[----:B----4-:R-:W-:Y:S01]  /*01c0*/  IMAD.WIDE.U32 R2, R0, R6, R20 ;  /* 0x0000000600027225 */ /* 0x010fe200078e0014 */
[----:B------:R-:W-:Y:S01]  /*01d0*/  SHF.L.U64.HI R18, R6, 0x8, R7 ;  /* 0x0000000806127819 */ /* 0x000fe20000010207 */
[----:B------:R-:W-:Y:S02]  /*01e0*/  UMOV UR5, URZ ;  /* 0x000000ff00057c82 */ /* 0x000fe40008000000 */
[----:B------:R-:W-:Y:S01]  /*01f0*/  IMAD R10, R0, R7, R3 ;  /* 0x00000007000a7224 */ /* 0x000fe200078e0203 */
[----:B------:R-:W-:Y:S01]  /*0200*/  IADD3 R5, P1, PT, R2, UR6, RZ ;  /* 0x0000000602057c10 */ /* 0x000fe2000ff3e0ff */
[----:B------:R-:W-:Y:S01]  /*0210*/  IMAD.IADD R3, R9, 0x1, R11 ;  /* 0x0000000109037824 */ /* 0x000fe200078e020b */
[----:B-1----:R-:W-:Y:S01]  /*0220*/  LEA R2, P0, R8, UR14, 0x3 ;  /* 0x0000000e08027c11 */ /* 0x002fe2000f8018ff */
[----:B------:R-:W-:Y:S01]  /*0230*/  IMAD R19, R20, 0x8, R16 ;  /* 0x0000000814137824 */ /* 0x000fe200078e0210 */
[----:B------:R-:W-:-:S02]  /*0240*/  IADD3.X R10, PT, PT, RZ, R10, RZ, P1, !PT ;  /* 0x0000000aff0a7210 */ /* 0x000fc40000ffe4ff */
[C---:B---3--:R-:W-:Y:S02]  /*0250*/  LEA R4, P1, R5.reuse, UR16, 0x3 ;  /* 0x0000001005047c11 */ /* 0x048fe4000f8218ff */
[----:B------:R-:W-:Y:S01]  /*0260*/  LEA R17, R20, UR4, 0x3 ;  /* 0x0000000414117c11 */ /* 0x000fe2000f8e18ff */
[----:B------:R-:W-:Y:S01]  /*0270*/  UMOV UR4, URZ ;  /* 0x000000ff00047c82 */ /* 0x000fe20008000000 */
[----:B------:R-:W-:Y:S01]  /*0280*/  LEA.HI.X R3, R8, UR15, R3, 0x3, P0 ;  /* 0x0000000f08037c11 */ /* 0x000fe200080f1c03 */
[----:B------:R-:W-:Y:S01]  /*0290*/  IMAD.MOV.U32 R8, RZ, RZ, RZ ;  /* 0x000000ffff087224 */ /* 0x000fe200078e00ff */
[----:B------:R-:W-:Y:S02]  /*02a0*/  LEA.HI.X R5, R5, UR17, R10, 0x3, P1 ;  /* 0x0000001105057c11 */ /* 0x000fe400088f1c0a */
[----:B------:R-:W-:-:S07]  /*02b0*/  LEA R7, R0, R17, 0x8 ;  /* 0x0000001100077211 */ /* 0x000fce00078e40ff */
.L_x_1:
[----:B0-----:R0:W2:Y:S04]  /*02c0*/  LDG.E.64 R28, desc[UR12][R2.64] ;  /* 0x0000000c021c7981 */ /* 0x0010a8000c1e1b00 */
[----:B-1----:R1:W3:Y:S01]  /*02d0*/  LDG.E.64 R14, desc[UR12][R4.64] ;  /* 0x0000000c040e7981 */ /* 0x0022e2000c1e1b00 */
[----:B------:R-:W4:Y:S01]  /*02e0*/  F2F.F64.F32 R8, R8 ;  /* 0x0000000800087310 */ /* 0x000f220000201800 */
[----:B------:R-:W-:-:S04]  /*02f0*/  UIADD3 UR4, UP0, UPT, UR4, 0x1, URZ ;  /* 0x0000000104047890 */ /* 0x000fc8000ff1e0ff */
[----:B------:R-:W-:Y:S01]  /*0300*/  UIADD3.X UR5, UPT, UPT, URZ, UR5, URZ, UP0, !UPT ;  /* 0x00000005ff057290 */ /* 0x000fe200087fe4ff */
[----:B0-----:R-:W-:Y:S01]  /*0310*/  IADD3 R2, P0, PT, R2, 0x100, RZ ;  /* 0x0000010002027810 */ /* 0x001fe20007f1e0ff */
[----:B------:R-:W-:Y:S01]  /*0320*/  UISETP.GT.U32.AND UP0, UPT, UR7, UR4, UPT ;  /* 0x000000040700728c */ /* 0x000fe2000bf04070 */
[----:B-1----:R-:W-:-:S03]  /*0330*/  LEA R4, P1, R6, R4, 0x8 ;  /* 0x0000000406047211 */ /* 0x002fc600078240ff */
[----:B------:R-:W-:Y:S01]  /*0340*/  UISETP.GT.U32.AND.EX UP0, UPT, UR8, UR5, UPT, UP0 ;  /* 0x000000050800728c */ /* 0x000fe2000bf04100 */
[----:B------:R-:W-:Y:S02]  /*0350*/  IMAD.X R3, RZ, RZ, R3, P0 ;  /* 0x000000ffff037224 */ /* 0x000fe400000e0603 */
[----:B------:R-:W-:Y:S01]  /*0360*/  IMAD.X R5, R5, 0x1, R18, P1 ;  /* 0x0000000105057824 */ /* 0x000fe200008e0612 */
[----:B--2---:R-:W-:Y:S04]  /*0370*/  STS.64 [R19], R28 ;  /* 0x0000001c13007388 */ /* 0x004fe80000000a00 */
[----:B---3--:R-:W-:Y:S01]  /*0380*/  STS.64 [R7], R14 ;  /* 0x0000000e07007388 */ /* 0x008fe20000000a00 */
[----:B------:R-:W-:Y:S06]  /*0390*/  BAR.SYNC.DEFER_BLOCKING 0x0 ;  /* 0x0000000000007b1d */ /* 0x000fec0000010000 */
[----:B------:R-:W-:Y:S04]  /*03a0*/  LDS.64 R10, [R17] ;  /* 0x00000000110a7984 */ /* 0x000fe80000000a00 */
[----:B------:R-:W4:Y:S04]  /*03b0*/  LDS.128 R12, [R16] ;  /* 0x00000000100c7984 */ /* 0x000f280000000c00 */
[----:B------:R-:W0:Y:S01]  /*03c0*/  LDS.64 R22, [R17+0x100] ;  /* 0x0001000011167984 */ /* 0x000e220000000a00 */
[----:B----4-:R-:W-:-:S03]  /*03d0*/  DFMA R26, R12, R10, R8 ;  /* 0x0000000a0c1a722b */ /* 0x010fc60000000008 */
[----:B------:R-:W-:Y:S04]  /*03e0*/  LDS.64 R12, [R17+0x200] ;  /* 0x00020000110c7984 */ /* 0x000fe80000000a00 */
[----:B------:R-:W1:Y:S03]  /*03f0*/  LDS.128 R8, [R16+0x10] ;  /* 0x0000100010087984 */ /* 0x000e660000000c00 */
[----:B------:R-:W2:Y:S08]  /*0400*/  F2F.F32.F64 R26, R26 ;  /* 0x0000001a001a7310 */ /* 0x000eb00000301000 */
[----:B--2---:R-:W0:Y:S02]  /*0410*/  F2F.F64.F32 R24, R26 ;  /* 0x0000001a00187310 */ /* 0x004e240000201800 */
[----:B0-----:R-:W-:Y:S01]  /*0420*/  DFMA R28, R22, R14, R24 ;  /* 0x0000000e161c722b */ /* 0x001fe20000000018 */
[----:B------:R-:W0:Y:S09]  /*0430*/  LDS.64 R22, [R17+0x300] ;  /* 0x0003000011167984 */ /* 0x000e320000000a00 */
[----:B------:R-:W2:Y:S08]  /*0440*/  F2F.F32.F64 R28, R28 ;  /* 0x0000001c001c7310 */ /* 0x000eb00000301000 */
[----:B--2---:R-:W1:Y:S02]  /*0450*/  F2F.F64.F32 R14, R28 ;  /* 0x0000001c000e7310 */ /* 0x004e640000201800 */
[----:B-1----:R-:W-:Y:S01]  /*0460*/  DFMA R8, R8, R12, R14 ;  /* 0x0000000c0808722b */ /* 0x002fe2000000000e */
[----:B------:R-:W-:Y:S09]  /*0470*/  LDS.128 R12, [R16+0x20] ;  /* 0x00002000100c7984 */ /* 0x000ff20000000c00 */
[----:B------:R-:W1:Y:S08]  /*0480*/  F2F.F32.F64 R8, R8 ;  /* 0x0000000800087310 */ /* 0x000e700000301000 */
[----:B-1----:R1:W0:Y:S02]  /*0490*/  F2F.F64.F32 R24, R8 ;  /* 0x0000000800187310 */ /* 0x0022240000201800 */
[----:B-1----:R-:W1:Y:S01]  /*04a0*/  LDS.64 R8, [R17+0x400] ;  /* 0x0004000011087984 */ /* 0x002e620000000a00 */
[----:B0-----:R-:W-:-:S03]  /*04b0*/  DFMA R26, R22, R10, R24 ;  /* 0x0000000a161a722b */ /* 0x001fc60000000018 */
[----:B------:R-:W0:Y:S07]  /*04c0*/  LDS.64 R22, [R17+0x500] ;  /* 0x0005000011167984 */ /* 0x000e2e0000000a00 */
[----:B------:R-:W2:Y:S08]  /*04d0*/  F2F.F32.F64 R26, R26 ;  /* 0x0000001a001a7310 */ /* 0x000eb00000301000 */
[----:B--2---:R-:W1:Y:S02]  /*04e0*/  F2F.F64.F32 R10, R26 ;  /* 0x0000001a000a7310 */ /* 0x004e640000201800 */
[----:B-1----:R-:W-:Y:S01]  /*04f0*/  DFMA R10, R12, R8, R10 ;  /* 0x000000080c0a722b */ /* 0x002fe2000000000a */
[----:B------:R-:W-:Y:S09]  /*0500*/  LDS.64 R12, [R17+0x600] ;  /* 0x00060000110c7984 */ /* 0x000ff20000000a00 */
[----:B------:R-:W1:Y:S08]  /*0510*/  F2F.F32.F64 R10, R10 ;  /* 0x0000000a000a7310 */ /* 0x000e700000301000 */
[----:B-1----:R1:W0:Y:S02]  /*0520*/  F2F.F64.F32 R24, R10 ;  /* 0x0000000a00187310 */ /* 0x0022240000201800 */
[----:B-1----:R-:W1:Y:S01]  /*0530*/  LDS.128 R8, [R16+0x30] ;  /* 0x0000300010087984 */ /* 0x002e620000000c00 */
[----:B0-----:R-:W-:-:S03]  /*0540*/  DFMA R28, R22, R14, R24 ;  /* 0x0000000e161c722b */ /* 0x001fc60000000018 */
[----:B------:R-:W0:Y:S07]  /*0550*/  LDS.64 R22, [R17+0x700] ;  /* 0x0007000011167984 */ /* 0x000e2e0000000a00 */
        /* <DEDUP_REMOVED lines=102> */
[----:B------:R-:W-:Y:S04]  /*0bc0*/  LDS.64 R12, [R17+0x1e00] ;  /* 0x001e0000110c7984 */ /* 0x000fe80000000a00 */
[----:B------:R-:W1:Y:S05]  /*0bd0*/  LDS.128 R8, [R16+0xf0] ;  /* 0x0000f00010087984 */ /* 0x000e6a0000000c00 */
[----:B------:R-:W2:Y:S08]  /*0be0*/  F2F.F32.F64 R28, R28 ;  /* 0x0000001c001c7310 */ /* 0x000eb00000301000 */
[----:B--2---:R-:W0:Y:S02]  /*0bf0*/  F2F.F64.F32 R24, R28 ;  /* 0x0000001c00187310 */ /* 0x004e240000201800 */
[----:B0-----:R-:W-:Y:S01]  /*0c00*/  DFMA R24, R22, R14, R24 ;  /* 0x0000000e1618722b */ /* 0x001fe20000000018 */
[----:B------:R-:W0:Y:S05]  /*0c10*/  LDS.64 R14, [R17+0x1f00] ;  /* 0x001f0000110e7984 */ /* 0x000e2a0000000a00 */
[----:B------:R-:W2:Y:S08]  /*0c20*/  F2F.F32.F64 R22, R24 ;  /* 0x0000001800167310 */ /* 0x000eb00000301000 */
[----:B--2---:R-:W1:Y:S02]  /*0c30*/  F2F.F64.F32 R22, R22 ;  /* 0x0000001600167310 */ /* 0x004e640000201800 */
[----:B-1----:R-:W-:-:S10]  /*0c40*/  DFMA R12, R8, R12, R22 ;  /* 0x0000000c080c722b */ /* 0x002fd40000000016 */
[----:B------:R-:W1:Y:S08]  /*0c50*/  F2F.F32.F64 R12, R12 ;  /* 0x0000000c000c7310 */ /* 0x000e700000301000 */
[----:B-1----:R-:W0:Y:S02]  /*0c60*/  F2F.F64.F32 R8, R12 ;  /* 0x0000000c00087310 */ /* 0x002e240000201800 */
[----:B0-----:R-:W-:-:S10]  /*0c70*/  DFMA R8, R14, R10, R8 ;  /* 0x0000000a0e08722b */ /* 0x001fd40000000008 */
[----:B------:R0:W1:Y:S01]  /*0c80*/  F2F.F32.F64 R8, R8 ;  /* 0x0000000800087310 */ /* 0x0000620000301000 */
[----:B------:R-:W-:Y:S06]  /*0c90*/  BAR.SYNC.DEFER_BLOCKING 0x0 ;  /* 0x0000000000007b1d */ /* 0x000fec0000010000 */
[----:B------:R-:W-:Y:S05]  /*0ca0*/  BRA.U UP0, `(.L_x_1) ;  /* 0xfffffff500847547 */ /* 0x000fea000b83ffff */
[----:B-1----:R1:W3:Y:S02]  /*0cb0*/  F2F.F64.F32 R2, R8 ;  /* 0x0000000800027310 */ /* 0x0022e40000201800 */
.L_x_0:
[----:B------:R-:W4:Y:S01]  /*0cc0*/  S2R R7, SR_CTAID.Y ;  /* 0x0000000000077919 */ /* 0x000f220000002600 */
[----:B------:R-:W5:Y:S01]  /*0cd0*/  LDCU.64 UR8, c[0x0][0x3a8] ;  /* 0x00007500ff0877ac */ /* 0x000f620008000a00 */
[----:B--2---:R-:W-:Y:S01]  /*0ce0*/  IADD3 R4, P0, PT, R20, UR6, RZ ;  /* 0x0000000614047c10 */ /* 0x004fe2000ff1e0ff */
[----:B------:R-:W2:Y:S03]  /*0cf0*/  LDCU.64 UR4, c[0x0][0x380] ;  /* 0x00007000ff0477ac */ /* 0x000ea60008000a00 */
[----:B------:R-:W-:Y:S01]  /*0d00*/  IADD3.X R5, PT, PT, RZ, RZ, RZ, P0, !PT ;  /* 0x000000ffff057210 */ /* 0x000fe200007fe4ff */
[----:B----4-:R-:W-:-:S04]  /*0d10*/  IMAD R7, R7, 0x20, R0 ;  /* 0x0000002007077824 */ /* 0x010fc800078e0200 */
[----:B-----5:R-:W-:-:S04]  /*0d20*/  IMAD.WIDE.U32 R4, R7, UR8, R4 ;  /* 0x0000000807047c25 */ /* 0x020fc8000f8e0004 */
[----:B------:R-:W-:Y:S01]  /*0d30*/  IMAD R7, R7, UR9, R5 ;  /* 0x0000000907077c24 */ /* 0x000fe2000f8e0205 */
[----:B--2---:R-:W-:-:S04]  /*0d40*/  LEA R6, P0, R4, UR4, 0x3 ;  /* 0x0000000404067c11 */ /* 0x004fc8000f8018ff */
[----:B------:R-:W-:-:S05]  /*0d50*/  LEA.HI.X R7, R4, UR5, R7, 0x3, P0 ;  /* 0x0000000504077c11 */ /* 0x000fca00080f1c07 */
[----:B---3--:R-:W-:Y:S01]  /*0d60*/  STG.E.64 desc[UR12][R6.64], R2 ;  /* 0x0000000206007986 */ /* 0x008fe2000c101b0c */
[----:B------:R-:W-:Y:S05]  /*0d70*/  EXIT ;  /* 0x000000000000794d */ /* 0x000fea0003800000 */
.L_x_2:
[----:B------:R-:W-:-:S00]  /*0d80*/  BRA `(.L_x_2) ;  /* 0xfffffffc00fc7947 */ /* 0x000fc0000383ffff */
[----:B------:R-:W-:-:S00]  /*0d90*/  NOP ;  /* 0x0000000000007918 */ /* 0x000fc00000000000 */
        /* <DEDUP_REMOVED lines=14> */
.L_x_3:


//--------------------- .nv.shared._Z6matmulPdS_S_mmm --------------------------
	.section	.nv.shared._Z6matmulPdS_S_mmm,"aw",@nobits
	.sectionflags	@""
	.align	8
.nv.shared._Z6matmulPdS_S_mmm:
	.zero		17408


//--------------------- .nv.shared.reserved.0     --------------------------
	.section	.nv.shared.reserved.0,"aw",@nobits
	.weak		__nv_reservedSMEM_offset_0_alias
	.size		__nv_reservedSMEM_offset_0_alias, 0, 64
	.other		__nv_reservedSMEM_offset_0_alias,@"STO_CUDA_RESERVED_SHARED STV_DEFAULT"
__nv_reservedSMEM_offset_0_alias:
	.zero		0
	.zero		64


//--------------------- .nv.constant0._Z6matmulPdS_S_mmm --------------------------
	.section	.nv.constant0._Z6matmulPdS_S_mmm,"a",@progbits
	.sectionflags	@""
	.align	4
.nv.constant0._Z6matmulPdS_S_mmm:
	.zero		944


//--------------------- SYMBOLS --------------------------

	.type		.nv.reservedSmem.offset0,@object
	.size		.nv.reservedSmem.offset0,0x4
	.type		.nv.reservedSmem.cap,@object
	.size		.nv.reservedSmem.cap,0x4
